	.headerflags	@"EF_CUDA_TEXMODE_UNIFIED EF_CUDA_64BIT_ADDRESS EF_CUDA_ACCELERATORS EF_CUDA_SM90 EF_CUDA_VIRTUAL_SM(EF_CUDA_SM90)"
	.elftype	@"ET_EXEC"


//--------------------- .nv.info                  --------------------------
	.section	.nv.info,"",@"SHT_CUDA_INFO"
	.align	4


	//----- nvinfo : EIATTR_REGCOUNT
	.align		4
        /*0000*/ 	.byte	0x04, 0x2f
        /*0002*/ 	.short	(.L_1 - .L_0)
	.align		4
.L_0:
        /*0004*/ 	.word	index@(triton_poi_fused_leaky_relu_leaky_relu_backward_13)
        /*0008*/ 	.word	0x0000000e


	//----- nvinfo : EIATTR_MIN_STACK_SIZE
	.align		4
.L_1:
        /*000c*/ 	.byte	0x04, 0x12
        /*000e*/ 	.short	(.L_3 - .L_2)
	.align		4
.L_2:
        /*0010*/ 	.word	index@(triton_poi_fused_leaky_relu_leaky_relu_backward_13)
        /*0014*/ 	.word	0x00000000


	//----- nvinfo : EIATTR_FRAME_SIZE
	.align		4
.L_3:
        /*0018*/ 	.byte	0x04, 0x11
        /*001a*/ 	.short	(.L_5 - .L_4)
	.align		4
.L_4:
        /*001c*/ 	.word	index@(triton_poi_fused_leaky_relu_leaky_relu_backward_13)
        /*0020*/ 	.word	0x00000000


	//----- nvinfo : EIATTR_MIN_STACK_SIZE
	.align		4
.L_5:
        /*0024*/ 	.byte	0x04, 0x12
        /*0026*/ 	.short	(.L_7 - .L_6)
	.align		4
.L_6:
        /*0028*/ 	.word	index@(triton_poi_fused_leaky_relu_leaky_relu_backward_13)
        /*002c*/ 	.word	0x00000000
.L_7:


//--------------------- .nv.info.triton_poi_fused_leaky_relu_leaky_relu_backward_13 --------------------------
	.section	.nv.info.triton_poi_fused_leaky_relu_leaky_relu_backward_13,"",@"SHT_CUDA_INFO"
	.sectionflags	@""
	.align	4


	//----- nvinfo : EIATTR_CUDA_API_VERSION
	.align		4
        /*0000*/ 	.byte	0x04, 0x37
        /*0002*/ 	.short	(.L_9 - .L_8)
.L_8:
        /*0004*/ 	.word	0x0000007c


	//----- nvinfo : EIATTR_KPARAM_INFO
	.align		4
.L_9:
        /*0008*/ 	.byte	0x04, 0x17
        /*000a*/ 	.short	(.L_11 - .L_10)
.L_10:
        /*000c*/ 	.word	0x00000000
        /*0010*/ 	.short	0x0002
        /*0012*/ 	.short	0x0010
        /*0014*/ 	.byte	0x00, 0xf0, 0x11, 0x00


	//----- nvinfo : EIATTR_KPARAM_INFO
	.align		4
.L_11:
        /*0018*/ 	.byte	0x04, 0x17
        /*001a*/ 	.short	(.L_13 - .L_12)
.L_12:
        /*001c*/ 	.word	0x00000000
        /*0020*/ 	.short	0x0001
        /*0022*/ 	.short	0x0008
        /*0024*/ 	.byte	0x00, 0xf4, 0x21, 0x00


	//----- nvinfo : EIATTR_KPARAM_INFO
	.align		4
.L_13:
        /*0028*/ 	.byte	0x04, 0x17
        /*002a*/ 	.short	(.L_15 - .L_14)
.L_14:
        /*002c*/ 	.word	0x00000000
        /*0030*/ 	.short	0x0000
        /*0032*/ 	.short	0x0000
        /*0034*/ 	.byte	0x00, 0xf4, 0x21, 0x00


	//----- nvinfo : EIATTR_SPARSE_MMA_MASK
	.align		4
.L_15:
        /*0038*/ 	.byte	0x03, 0x50
        /*003a*/ 	.short	0x0000


	//----- nvinfo : EIATTR_MAXREG_COUNT
	.align		4
        /*003c*/ 	.byte	0x03, 0x1b
        /*003e*/ 	.short	0x00ff


	//----- nvinfo : EIATTR_EXIT_INSTR_OFFSETS
	.align		4
        /*0040*/ 	.byte	0x04, 0x1c
        /*0042*/ 	.short	(.L_17 - .L_16)


	//   ....[0]....
.L_16:
        /*0044*/ 	.word	0x00000210


	//----- nvinfo : EIATTR_REQNTID
	.align		4
.L_17:
        /*0048*/ 	.byte	0x04, 0x10
        /*004a*/ 	.short	(.L_19 - .L_18)
.L_18:
        /*004c*/ 	.word	0x00000080
        /*0050*/ 	.word	0x00000001
        /*0054*/ 	.word	0x00000001


	//----- nvinfo : EIATTR_CBANK_PARAM_SIZE
	.align		4
.L_19:
        /*0058*/ 	.byte	0x03, 0x19
        /*005a*/ 	.short	0x0014


	//----- nvinfo : EIATTR_PARAM_CBANK
	.align		4
        /*005c*/ 	.byte	0x04, 0x0a
        /*005e*/ 	.short	(.L_21 - .L_20)
	.align		4
.L_20:
        /*0060*/ 	.word	index@(.nv.constant0.triton_poi_fused_leaky_relu_leaky_relu_backward_13)
        /*0064*/ 	.short	0x0210
        /*0066*/ 	.short	0x0014


	//----- nvinfo : EIATTR_SW_WAR
	.align		4
.L_21:
        /*0068*/ 	.byte	0x04, 0x36
        /*006a*/ 	.short	(.L_23 - .L_22)
.L_22:
        /*006c*/ 	.word	0x00000008
.L_23:


//--------------------- .nv.callgraph             --------------------------
	.section	.nv.callgraph,"",@"SHT_CUDA_CALLGRAPH"
	.align	4
	.sectionentsize	8
	.align		4
        /*0000*/ 	.word	0x00000000
	.align		4
        /*0004*/ 	.word	0xffffffff
	.align		4
        /*0008*/ 	.word	0x00000000
	.align		4
        /*000c*/ 	.word	0xfffffffe
	.align		4
        /*0010*/ 	.word	0x00000000
	.align		4
        /*0014*/ 	.word	0xfffffffd
	.align		4
        /*0018*/ 	.word	0x00000000
	.align		4
        /*001c*/ 	.word	0xfffffffc


//--------------------- .text.triton_poi_fused_leaky_relu_leaky_relu_backward_13 --------------------------
	.section	.text.triton_poi_fused_leaky_relu_leaky_relu_backward_13,"ax",@progbits
	.align	128
        .global         triton_poi_fused_leaky_relu_leaky_relu_backward_13
        .type           triton_poi_fused_leaky_relu_leaky_relu_backward_13,@function
        .size           triton_poi_fused_leaky_relu_leaky_relu_backward_13,(.L_x_1 - triton_poi_fused_leaky_relu_leaky_relu_backward_13)
        .other          triton_poi_fused_leaky_relu_leaky_relu_backward_13,@"STO_CUDA_ENTRY STV_DEFAULT"
triton_poi_fused_leaky_relu_leaky_relu_backward_13:
.text.triton_poi_fused_leaky_relu_leaky_relu_backward_13:
[----:B------:R-:W-:Y:S01]  /*0000*/  LDC R1, c[0x0][0x28] ;  /* 0x00000a00ff017b82 */ /* 0x000fe20000000800 */
[----:B------:R-:W1:Y:S07]  /*0010*/  S2R R0, SR_TID.X ;  /* 0x0000000000007919 */ /* 0x000e6e0000002100 */
[----:B------:R-:W2:Y:S01]  /*0020*/  LDC.64 R2, c[0x0][0x210] ;  /* 0x00008400ff027b82 */ /* 0x000ea20000000a00 */
[----:B------:R-:W-:Y:S01]  /*0030*/  ULDC.64 UR4, c[0x0][0x208] ;  /* 0x0000820000047ab9 */ /* 0x000fe20000000a00 */
[----:B------:R-:W-:Y:S01]  /*0040*/  ULDC.64 UR6, c[0x0][0x218] ;  /* 0x0000860000067ab9 */ /* 0x000fe20000000a00 */
[----:B------:R-:W3:Y:S01]  /*0050*/  S2R R5, SR_CTAID.X ;  /* 0x0000000000057919 */ /* 0x000ee20000002500 */
[----:B-1----:R-:W-:-:S05]  /*0060*/  IMAD.SHL.U32 R0, R0, 0x4, RZ ;  /* 0x0000000400007824 */ /* 0x002fca00078e00ff */
[----:B------:R-:W-:-:S05]  /*0070*/  LOP3.LUT R0, R0, 0x1fc, RZ, 0xc0, !PT ;  /* 0x000001fc00007812 */ /* 0x000fca00078ec0ff */
[----:B---3--:R-:W-:-:S04]  /*0080*/  IMAD R5, R5, 0x200, R0 ;  /* 0x0000020005057824 */ /* 0x008fc800078e0200 */
[----:B--2---:R-:W-:-:S05]  /*0090*/  IMAD.WIDE R2, R5, 0x4, R2 ;  /* 0x0000000405027825 */ /* 0x004fca00078e0202 */
[----:B------:R-:W2:Y:S02]  /*00a0*/  LDG.E.128 R8, desc[UR4][R2.64] ;  /* 0x0000000402087981 */ /* 0x000ea4000c1e1d00 */
[----:B--2---:R-:W-:Y:S02]  /*00b0*/  FSETP.GT.AND P0, PT, R8, RZ, PT ;  /* 0x000000ff0800720b */ /* 0x004fe40003f04000 */
[----:B------:R-:W-:Y:S02]  /*00c0*/  FSETP.GT.AND P1, PT, R9, RZ, PT ;  /* 0x000000ff0900720b */ /* 0x000fe40003f24000 */
[----:B------:R-:W-:Y:S02]  /*00d0*/  FSETP.GT.AND P2, PT, R10, RZ, PT ;  /* 0x000000ff0a00720b */ /* 0x000fe40003f44000 */
[----:B------:R-:W-:-:S07]  /*00e0*/  FSETP.GT.AND P3, PT, R11, RZ, PT ;  /* 0x000000ff0b00720b */ /* 0x000fce0003f64000 */
[----:B------:R-:W-:Y:S02]  /*00f0*/  @!P0 FMUL R8, R8, 0.10000000149011611938 ;  /* 0x3dcccccd08088820 */ /* 0x000fe40000400000 */
[----:B------:R-:W-:Y:S02]  /*0100*/  @!P1 FMUL R9, R9, 0.10000000149011611938 ;  /* 0x3dcccccd09099820 */ /* 0x000fe40000400000 */
[----:B------:R-:W-:Y:S01]  /*0110*/  @!P2 FMUL R10, R10, 0.10000000149011611938 ;  /* 0x3dcccccd0a0aa820 */ /* 0x000fe20000400000 */
[----:B------:R-:W-:Y:S01]  /*0120*/  FSETP.GT.AND P0, PT, R8, RZ, PT ;  /* 0x000000ff0800720b */ /* 0x000fe20003f04000 */
[----:B------:R-:W-:Y:S01]  /*0130*/  @!P3 FMUL R11, R11, 0.10000000149011611938 ;  /* 0x3dcccccd0b0bb820 */ /* 0x000fe20000400000 */
[----:B------:R-:W-:Y:S02]  /*0140*/  FSETP.GT.AND P1, PT, R9, RZ, PT ;  /* 0x000000ff0900720b */ /* 0x000fe40003f24000 */
[----:B------:R-:W-:Y:S02]  /*0150*/  FSETP.GT.AND P2, PT, R10, RZ, PT ;  /* 0x000000ff0a00720b */ /* 0x000fe40003f44000 */
[----:B------:R-:W-:-:S02]  /*0160*/  FSETP.GT.AND P3, PT, R11, RZ, PT ;  /* 0x000000ff0b00720b */ /* 0x000fc40003f64000 */
[----:B------:R-:W-:Y:S02]  /*0170*/  SEL R7, RZ, 0x1, !P0 ;  /* 0x00000001ff077807 */ /* 0x000fe40004000000 */
[----:B------:R-:W-:Y:S02]  /*0180*/  SEL R2, RZ, 0x1, !P1 ;  /* 0x00000001ff027807 */ /* 0x000fe40004800000 */
[----:B------:R-:W-:Y:S02]  /*0190*/  SEL R3, RZ, 0x1, !P2 ;  /* 0x00000001ff037807 */ /* 0x000fe40005000000 */
[----:B------:R-:W-:Y:S02]  /*01a0*/  SEL R0, RZ, 0x1, !P3 ;  /* 0x00000001ff007807 */ /* 0x000fe40005800000 */
[----:B------:R-:W-:Y:S02]  /*01b0*/  PRMT R7, R7, 0x3340, R2 ;  /* 0x0000334007077816 */ /* 0x000fe40000000002 */
[----:B------:R-:W-:-:S02]  /*01c0*/  IADD3 R2, P0, R5, UR6, RZ ;  /* 0x0000000605027c10 */ /* 0x000fc4000ff1e0ff */
[----:B------:R-:W-:Y:S02]  /*01d0*/  PRMT R0, R3, 0x3340, R0 ;  /* 0x0000334003007816 */ /* 0x000fe40000000000 */
[----:B------:R-:W-:Y:S02]  /*01e0*/  LEA.HI.X.SX32 R3, R5, UR7, 0x1, P0 ;  /* 0x0000000705037c11 */ /* 0x000fe400080f0eff */
[----:B------:R-:W-:-:S05]  /*01f0*/  PRMT R7, R7, 0x5410, R0 ;  /* 0x0000541007077816 */ /* 0x000fca0000000000 */
[----:B------:R-:W-:Y:S01]  /*0200*/  STG.E desc[UR4][R2.64], R7 ;  /* 0x0000000702007986 */ /* 0x000fe2000c101904 */
[----:B------:R-:W-:Y:S05]  /*0210*/  EXIT ;  /* 0x000000000000794d */ /* 0x000fea0003800000 */
.L_x_0:
[----:B------:R-:W-:-:S00]  /*0220*/  BRA `(.L_x_0) ;  /* 0xfffffffc00fc7947 */ /* 0x000fc0000383ffff */
[----:B------:R-:W-:-:S00]  /*0230*/  NOP ;  /* 0x0000000000007918 */ /* 0x000fc00000000000 */
        /* <DEDUP_REMOVED lines=12> */
.L_x_1:


//--------------------- .nv.constant0.triton_poi_fused_leaky_relu_leaky_relu_backward_13 --------------------------
	.section	.nv.constant0.triton_poi_fused_leaky_relu_leaky_relu_backward_13,"a",@progbits
	.sectionflags	@""
	.align	4
.nv.constant0.triton_poi_fused_leaky_relu_leaky_relu_backward_13:
	.zero		548
